//
// Generated by NVIDIA NVVM Compiler
//
// Compiler Build ID: CL-36424714
// Cuda compilation tools, release 13.0, V13.0.88
// Based on NVVM 20.0.0
//

.version 9.0
.target sm_100
.address_size 64

	// .globl	_Z5multiiiiPdS_S_

.visible .entry _Z5multiiiiPdS_S_(
	.param .u32 _Z5multiiiiPdS_S__param_0,
	.param .u32 _Z5multiiiiPdS_S__param_1,
	.param .u32 _Z5multiiiiPdS_S__param_2,
	.param .u64 .ptr .align 1 _Z5multiiiiPdS_S__param_3,
	.param .u64 .ptr .align 1 _Z5multiiiiPdS_S__param_4,
	.param .u64 .ptr .align 1 _Z5multiiiiPdS_S__param_5
)
{
	.reg .pred 	%p<13>;
	.reg .b32 	%r<41>;
	.reg .b64 	%rd<53>;
	.reg .b64 	%fd<68>;

	ld.param.u32 	%r20, [_Z5multiiiiPdS_S__param_0];
	ld.param.u32 	%r18, [_Z5multiiiiPdS_S__param_1];
	ld.param.u32 	%r19, [_Z5multiiiiPdS_S__param_2];
	ld.param.u64 	%rd7, [_Z5multiiiiPdS_S__param_3];
	ld.param.u64 	%rd8, [_Z5multiiiiPdS_S__param_4];
	ld.param.u64 	%rd6, [_Z5multiiiiPdS_S__param_5];
	cvta.to.global.u64 	%rd1, %rd8;
	cvta.to.global.u64 	%rd2, %rd7;
	mov.u32 	%r21, %ctaid.y;
	mov.u32 	%r22, %ntid.y;
	mov.u32 	%r23, %tid.y;
	mad.lo.s32 	%r1, %r21, %r22, %r23;
	mov.u32 	%r24, %ctaid.x;
	mov.u32 	%r25, %ntid.x;
	mov.u32 	%r26, %tid.x;
	mad.lo.s32 	%r2, %r24, %r25, %r26;
	setp.ge.s32 	%p1, %r1, %r20;
	setp.ge.s32 	%p2, %r2, %r19;
	or.pred  	%p3, %p1, %p2;
	@%p3 bra 	$L__BB0_14;
	setp.lt.s32 	%p4, %r18, 1;
	mov.f64 	%fd67, 0d0000000000000000;
	@%p4 bra 	$L__BB0_13;
	mul.lo.s32 	%r3, %r18, %r1;
	and.b32  	%r4, %r18, 7;
	setp.lt.u32 	%p5, %r18, 8;
	mov.f64 	%fd67, 0d0000000000000000;
	mov.b32 	%r39, 0;
	@%p5 bra 	$L__BB0_5;
	and.b32  	%r39, %r18, 2147483640;
	neg.s32 	%r37, %r39;
	shl.b32 	%r7, %r19, 3;
	mul.wide.u32 	%rd9, %r3, 8;
	add.s64 	%rd10, %rd9, %rd2;
	add.s64 	%rd52, %rd10, 32;
	mov.f64 	%fd67, 0d0000000000000000;
	mul.wide.s32 	%rd13, %r19, 8;
	mov.u32 	%r36, %r2;
$L__BB0_4:
	.pragma "nounroll";
	ld.global.f64 	%fd17, [%rd52+-32];
	mul.wide.s32 	%rd11, %r36, 8;
	add.s64 	%rd12, %rd1, %rd11;
	ld.global.f64 	%fd18, [%rd12];
	fma.rn.f64 	%fd19, %fd17, %fd18, %fd67;
	ld.global.f64 	%fd20, [%rd52+-24];
	add.s64 	%rd14, %rd12, %rd13;
	ld.global.f64 	%fd21, [%rd14];
	fma.rn.f64 	%fd22, %fd20, %fd21, %fd19;
	ld.global.f64 	%fd23, [%rd52+-16];
	add.s64 	%rd15, %rd14, %rd13;
	ld.global.f64 	%fd24, [%rd15];
	fma.rn.f64 	%fd25, %fd23, %fd24, %fd22;
	ld.global.f64 	%fd26, [%rd52+-8];
	add.s64 	%rd16, %rd15, %rd13;
	ld.global.f64 	%fd27, [%rd16];
	fma.rn.f64 	%fd28, %fd26, %fd27, %fd25;
	ld.global.f64 	%fd29, [%rd52];
	add.s64 	%rd17, %rd16, %rd13;
	ld.global.f64 	%fd30, [%rd17];
	fma.rn.f64 	%fd31, %fd29, %fd30, %fd28;
	ld.global.f64 	%fd32, [%rd52+8];
	add.s64 	%rd18, %rd17, %rd13;
	ld.global.f64 	%fd33, [%rd18];
	fma.rn.f64 	%fd34, %fd32, %fd33, %fd31;
	ld.global.f64 	%fd35, [%rd52+16];
	add.s64 	%rd19, %rd18, %rd13;
	ld.global.f64 	%fd36, [%rd19];
	fma.rn.f64 	%fd37, %fd35, %fd36, %fd34;
	ld.global.f64 	%fd38, [%rd52+24];
	add.s64 	%rd20, %rd19, %rd13;
	ld.global.f64 	%fd39, [%rd20];
	fma.rn.f64 	%fd67, %fd38, %fd39, %fd37;
	add.s32 	%r37, %r37, 8;
	add.s32 	%r36, %r36, %r7;
	add.s64 	%rd52, %rd52, 64;
	setp.ne.s32 	%p6, %r37, 0;
	@%p6 bra 	$L__BB0_4;
$L__BB0_5:
	setp.eq.s32 	%p7, %r4, 0;
	@%p7 bra 	$L__BB0_13;
	and.b32  	%r13, %r18, 3;
	setp.lt.u32 	%p8, %r4, 4;
	@%p8 bra 	$L__BB0_8;
	add.s32 	%r28, %r39, %r3;
	mul.wide.u32 	%rd21, %r28, 8;
	add.s64 	%rd22, %rd2, %rd21;
	ld.global.f64 	%fd41, [%rd22];
	mad.lo.s32 	%r29, %r39, %r19, %r2;
	mul.wide.s32 	%rd23, %r29, 8;
	add.s64 	%rd24, %rd1, %rd23;
	ld.global.f64 	%fd42, [%rd24];
	fma.rn.f64 	%fd43, %fd41, %fd42, %fd67;
	cvt.u64.u32 	%rd25, %r3;
	cvt.u64.u32 	%rd26, %r39;
	add.s64 	%rd27, %rd26, %rd25;
	shl.b64 	%rd28, %rd27, 3;
	add.s64 	%rd29, %rd2, %rd28;
	ld.global.f64 	%fd44, [%rd29+8];
	mul.wide.s32 	%rd30, %r19, 8;
	add.s64 	%rd31, %rd24, %rd30;
	ld.global.f64 	%fd45, [%rd31];
	fma.rn.f64 	%fd46, %fd44, %fd45, %fd43;
	ld.global.f64 	%fd47, [%rd29+16];
	add.s64 	%rd32, %rd31, %rd30;
	ld.global.f64 	%fd48, [%rd32];
	fma.rn.f64 	%fd49, %fd47, %fd48, %fd46;
	ld.global.f64 	%fd50, [%rd29+24];
	add.s64 	%rd33, %rd32, %rd30;
	ld.global.f64 	%fd51, [%rd33];
	fma.rn.f64 	%fd67, %fd50, %fd51, %fd49;
	add.s32 	%r39, %r39, 4;
$L__BB0_8:
	setp.eq.s32 	%p9, %r13, 0;
	@%p9 bra 	$L__BB0_13;
	setp.eq.s32 	%p10, %r13, 1;
	@%p10 bra 	$L__BB0_11;
	add.s32 	%r30, %r39, %r3;
	mul.wide.u32 	%rd34, %r30, 8;
	add.s64 	%rd35, %rd2, %rd34;
	ld.global.f64 	%fd53, [%rd35];
	mad.lo.s32 	%r31, %r39, %r19, %r2;
	mul.wide.s32 	%rd36, %r31, 8;
	add.s64 	%rd37, %rd1, %rd36;
	ld.global.f64 	%fd54, [%rd37];
	fma.rn.f64 	%fd55, %fd53, %fd54, %fd67;
	cvt.u64.u32 	%rd38, %r3;
	cvt.u64.u32 	%rd39, %r39;
	add.s64 	%rd40, %rd39, %rd38;
	shl.b64 	%rd41, %rd40, 3;
	add.s64 	%rd42, %rd2, %rd41;
	ld.global.f64 	%fd56, [%rd42+8];
	mul.wide.s32 	%rd43, %r19, 8;
	add.s64 	%rd44, %rd37, %rd43;
	ld.global.f64 	%fd57, [%rd44];
	fma.rn.f64 	%fd67, %fd56, %fd57, %fd55;
	add.s32 	%r39, %r39, 2;
$L__BB0_11:
	and.b32  	%r32, %r18, 1;
	setp.eq.b32 	%p11, %r32, 1;
	not.pred 	%p12, %p11;
	@%p12 bra 	$L__BB0_13;
	add.s32 	%r33, %r39, %r3;
	mul.wide.u32 	%rd45, %r33, 8;
	add.s64 	%rd46, %rd2, %rd45;
	ld.global.f64 	%fd58, [%rd46];
	mad.lo.s32 	%r34, %r39, %r19, %r2;
	mul.wide.s32 	%rd47, %r34, 8;
	add.s64 	%rd48, %rd1, %rd47;
	ld.global.f64 	%fd59, [%rd48];
	fma.rn.f64 	%fd67, %fd58, %fd59, %fd67;
$L__BB0_13:
	mad.lo.s32 	%r35, %r19, %r1, %r2;
	cvta.to.global.u64 	%rd49, %rd6;
	mul.wide.s32 	%rd50, %r35, 8;
	add.s64 	%rd51, %rd49, %rd50;
	st.global.f64 	[%rd51], %fd67;
$L__BB0_14:
	ret;

}


// ===== COMPILED SASS (sm_100) =====

	.target	sm_100

	.elftype	@"ET_EXEC"


//--------------------- .note.nv.tkinfo           --------------------------
	.section	.note.nv.tkinfo,"",@"SHT_NOTE"
	.sectionflags	@"SHF_NOTE_NV_TKINFO"
	.tkinfo
        /*0018*/ 	.word	0x00000002
        /*0030*/ 	.string	""
        /*0030*/ 	.string	"ptxas"
        /*0030*/ 	.string	"Cuda compilation tools, release 13.0, V13.0.88"
        /*0030*/ 	.string	"Build cuda_13.0.r13.0/compiler.36424714_0"
        /*0030*/ 	.string	"-arch sm_100 -m 64 "



//--------------------- .note.nv.cuinfo           --------------------------
	.section	.note.nv.cuinfo,"",@"SHT_NOTE"
	.sectionflags	@"SHF_NOTE_NV_CUINFO"
        /*0018*/ 	.short	0x0002
        /*001a*/ 	.short	0x0064
        /*001c*/ 	.short	0x0082
	.zero		2


//--------------------- .nv.info                  --------------------------
	.section	.nv.info,"",@"SHT_CUDA_INFO"
	.align	4


	//----- nvinfo : EIATTR_REGCOUNT
	.align		4
        /*0000*/ 	.byte	0x04, 0x2f
        /*0002*/ 	.short	(.L_1 - .L_0)
	.align		4
.L_0:
        /*0004*/ 	.word	index@(_Z5multiiiiPdS_S_)
        /*0008*/ 	.word	0x00000020


	//----- nvinfo : EIATTR_FRAME_SIZE
	.align		4
.L_1:
        /*000c*/ 	.byte	0x04, 0x11
        /*000e*/ 	.short	(.L_3 - .L_2)
	.align		4
.L_2:
        /*0010*/ 	.word	index@(_Z5multiiiiPdS_S_)
        /*0014*/ 	.word	0x00000000


	//----- nvinfo : EIATTR_MIN_STACK_SIZE
	.align		4
.L_3:
        /*0018*/ 	.byte	0x04, 0x12
        /*001a*/ 	.short	(.L_5 - .L_4)
	.align		4
.L_4:
        /*001c*/ 	.word	index@(_Z5multiiiiPdS_S_)
        /*0020*/ 	.word	0x00000000
.L_5:


//--------------------- .nv.compat                --------------------------
	.section	.nv.compat,"",@"SHT_CUDA_COMPAT_INFO"
	.align	4
        /*0000*/ 	.byte	0x02, 0x09, 0x00, 0x00, 0x02, 0x02, 0x01, 0x00, 0x02, 0x05, 0x05, 0x00, 0x03, 0x07, 0x01, 0x01
        /*0010*/ 	.byte	0x02, 0x03, 0x00, 0x00, 0x02, 0x06, 0x01, 0x00, 0x04, 0x0b, 0x08, 0x00, 0x01, 0x00, 0x00, 0x00
        /*0020*/ 	.byte	0x00, 0x00, 0x00, 0x00


//--------------------- .nv.info._Z5multiiiiPdS_S_ --------------------------
	.section	.nv.info._Z5multiiiiPdS_S_,"",@"SHT_CUDA_INFO"
	.sectionflags	@""
	.align	4


	//----- nvinfo : EIATTR_CUDA_API_VERSION
	.align		4
        /*0000*/ 	.byte	0x04, 0x37
        /*0002*/ 	.short	(.L_7 - .L_6)
.L_6:
        /*0004*/ 	.word	0x00000082


	//----- nvinfo : EIATTR_KPARAM_INFO
	.align		4
.L_7:
        /*0008*/ 	.byte	0x04, 0x17
        /*000a*/ 	.short	(.L_9 - .L_8)
.L_8:
        /*000c*/ 	.word	0x00000000
        /*0010*/ 	.short	0x0005
        /*0012*/ 	.short	0x0020
        /*0014*/ 	.byte	0x00, 0xf5, 0x21, 0x00


	//----- nvinfo : EIATTR_KPARAM_INFO
	.align		4
.L_9:
        /*0018*/ 	.byte	0x04, 0x17
        /*001a*/ 	.short	(.L_11 - .L_10)
.L_10:
        /*001c*/ 	.word	0x00000000
        /*0020*/ 	.short	0x0004
        /*0022*/ 	.short	0x0018
        /*0024*/ 	.byte	0x00, 0xf5, 0x21, 0x00


	//----- nvinfo : EIATTR_KPARAM_INFO
	.align		4
.L_11:
        /*0028*/ 	.byte	0x04, 0x17
        /*002a*/ 	.short	(.L_13 - .L_12)
.L_12:
        /*002c*/ 	.word	0x00000000
        /*0030*/ 	.short	0x0003
        /*0032*/ 	.short	0x0010
        /*0034*/ 	.byte	0x00, 0xf5, 0x21, 0x00


	//----- nvinfo : EIATTR_KPARAM_INFO
	.align		4
.L_13:
        /*0038*/ 	.byte	0x04, 0x17
        /*003a*/ 	.short	(.L_15 - .L_14)
.L_14:
        /*003c*/ 	.word	0x00000000
        /*0040*/ 	.short	0x0002
        /*0042*/ 	.short	0x0008
        /*0044*/ 	.byte	0x00, 0xf0, 0x11, 0x00


	//----- nvinfo : EIATTR_KPARAM_INFO
	.align		4
.L_15:
        /*0048*/ 	.byte	0x04, 0x17
        /*004a*/ 	.short	(.L_17 - .L_16)
.L_16:
        /*004c*/ 	.word	0x00000000
        /*0050*/ 	.short	0x0001
        /*0052*/ 	.short	0x0004
        /*0054*/ 	.byte	0x00, 0xf0, 0x11, 0x00


	//----- nvinfo : EIATTR_KPARAM_INFO
	.align		4
.L_17:
        /*0058*/ 	.byte	0x04, 0x17
        /*005a*/ 	.short	(.L_19 - .L_18)
.L_18:
        /*005c*/ 	.word	0x00000000
        /*0060*/ 	.short	0x0000
        /*0062*/ 	.short	0x0000
        /*0064*/ 	.byte	0x00, 0xf0, 0x11, 0x00


	//----- nvinfo : EIATTR_SPARSE_MMA_MASK
	.align		4
.L_19:
        /*0068*/ 	.byte	0x03, 0x50
        /*006a*/ 	.short	0x0000


	//----- nvinfo : EIATTR_MAXREG_COUNT
	.align		4
        /*006c*/ 	.byte	0x03, 0x1b
        /*006e*/ 	.short	0x00ff


	//----- nvinfo : EIATTR_MERCURY_ISA_VERSION
	.align		4
        /*0070*/ 	.byte	0x03, 0x5f
        /*0072*/ 	.short	0x0101


	//----- nvinfo : EIATTR_VRC_CTA_INIT_COUNT
	.align		4
        /*0074*/ 	.byte	0x02, 0x4a
	.zero		1
	.zero		1


	//----- nvinfo : EIATTR_EXIT_INSTR_OFFSETS
	.align		4
        /*0078*/ 	.byte	0x04, 0x1c
        /*007a*/ 	.short	(.L_21 - .L_20)


	//   ....[0]....
.L_20:
        /*007c*/ 	.word	0x000000d0


	//   ....[1]....
        /*0080*/ 	.word	0x000008f0


	//----- nvinfo : EIATTR_CBANK_PARAM_SIZE
	.align		4
.L_21:
        /*0084*/ 	.byte	0x03, 0x19
        /*0086*/ 	.short	0x0028


	//----- nvinfo : EIATTR_PARAM_CBANK
	.align		4
        /*0088*/ 	.byte	0x04, 0x0a
        /*008a*/ 	.short	(.L_23 - .L_22)
	.align		4
.L_22:
        /*008c*/ 	.word	index@(.nv.constant0._Z5multiiiiPdS_S_)
        /*0090*/ 	.short	0x0380
        /*0092*/ 	.short	0x0028


	//----- nvinfo : EIATTR_SW_WAR
	.align		4
.L_23:
        /*0094*/ 	.byte	0x04, 0x36
        /*0096*/ 	.short	(.L_25 - .L_24)
.L_24:
        /*0098*/ 	.word	0x00000008
.L_25:


//--------------------- .nv.callgraph             --------------------------
	.section	.nv.callgraph,"",@"SHT_CUDA_CALLGRAPH"
	.align	4
	.sectionentsize	8
	.align		4
        /*0000*/ 	.word	0x00000000
	.align		4
        /*0004*/ 	.word	0xffffffff
	.align		4
        /*0008*/ 	.word	0x00000000
	.align		4
        /*000c*/ 	.word	0xfffffffe
	.align		4
        /*0010*/ 	.word	0x00000000
	.align		4
        /*0014*/ 	.word	0xfffffffd
	.align		4
        /*0018*/ 	.word	0x00000000
	.align		4
        /*001c*/ 	.word	0xfffffffc


//--------------------- .text._Z5multiiiiPdS_S_   --------------------------
	.section	.text._Z5multiiiiPdS_S_,"ax",@progbits
	.align	128
        .global         _Z5multiiiiPdS_S_
        .type           _Z5multiiiiPdS_S_,@function
        .size           _Z5multiiiiPdS_S_,(.L_x_5 - _Z5multiiiiPdS_S_)
        .other          _Z5multiiiiPdS_S_,@"STO_CUDA_ENTRY STV_DEFAULT"
_Z5multiiiiPdS_S_:
.text._Z5multiiiiPdS_S_:
[----:B------:R-:W-:Y:S01]  /*0000*/  LDC R1, c[0x0][0x37c] ;  /* 0x0000df00ff017b82 */ /* 0x000fe20000000800 */
[----:B------:R-:W0:Y:S07]  /*0010*/  S2R R4, SR_TID.X ;  /* 0x0000000000047919 */ /* 0x000e2e0000002100 */
[----:B------:R-:W1:Y:S01]  /*0020*/  LDC R2, c[0x0][0x364] ;  /* 0x0000d900ff027b82 */ /* 0x000e620000000800 */
[----:B------:R-:W2:Y:S01]  /*0030*/  LDCU UR6, c[0x0][0x380] ;  /* 0x00007000ff0677ac */ /* 0x000ea20008000800 */
[----:B------:R-:W1:Y:S06]  /*0040*/  S2R R5, SR_TID.Y ;  /* 0x0000000000057919 */ /* 0x000e6c0000002200 */
[----:B------:R-:W0:Y:S08]  /*0050*/  S2UR UR5, SR_CTAID.X ;  /* 0x00000000000579c3 */ /* 0x000e300000002500 */
[----:B------:R-:W0:Y:S08]  /*0060*/  LDC R3, c[0x0][0x360] ;  /* 0x0000d800ff037b82 */ /* 0x000e300000000800 */
[----:B------:R-:W1:Y:S08]  /*0070*/  S2UR UR4, SR_CTAID.Y ;  /* 0x00000000000479c3 */ /* 0x000e700000002600 */
[----:B------:R-:W3:Y:S01]  /*0080*/  LDC R0, c[0x0][0x388] ;  /* 0x0000e200ff007b82 */ /* 0x000ee20000000800 */
[----:B0-----:R-:W-:-:S02]  /*0090*/  IMAD R3, R3, UR5, R4 ;  /* 0x0000000503037c24 */ /* 0x001fc4000f8e0204 */
[----:B-1----:R-:W-:-:S03]  /*00a0*/  IMAD R2, R2, UR4, R5 ;  /* 0x0000000402027c24 */ /* 0x002fc6000f8e0205 */
[----:B---3--:R-:W-:-:S04]  /*00b0*/  ISETP.GE.AND P0, PT, R3, R0, PT ;  /* 0x000000000300720c */ /* 0x008fc80003f06270 */
[----:B--2---:R-:W-:-:S13]  /*00c0*/  ISETP.GE.OR P0, PT, R2, UR6, P0 ;  /* 0x0000000602007c0c */ /* 0x004fda0008706670 */
[----:B------:R-:W-:Y:S05]  /*00d0*/  @P0 EXIT ;  /* 0x000000000000094d */ /* 0x000fea0003800000 */
[----:B------:R-:W0:Y:S01]  /*00e0*/  LDC R5, c[0x0][0x384] ;  /* 0x0000e100ff057b82 */ /* 0x000e220000000800 */
[----:B------:R-:W1:Y:S01]  /*00f0*/  LDCU.64 UR4, c[0x0][0x358] ;  /* 0x00006b00ff0477ac */ /* 0x000e620008000a00 */
[----:B------:R-:W-:Y:S02]  /*0100*/  CS2R R18, SRZ ;  /* 0x0000000000127805 */ /* 0x000fe4000001ff00 */
[----:B0-----:R-:W-:-:S13]  /*0110*/  ISETP.GE.AND P0, PT, R5, 0x1, PT ;  /* 0x000000010500780c */ /* 0x001fda0003f06270 */
[----:B-1----:R-:W-:Y:S05]  /*0120*/  @!P0 BRA `(.L_x_0) ;  /* 0x0000000400e08947 */ /* 0x002fea0003800000 */
[C---:B------:R-:W-:Y:S01]  /*0130*/  ISETP.GE.U32.AND P1, PT, R5.reuse, 0x8, PT ;  /* 0x000000080500780c */ /* 0x040fe20003f26070 */
[----:B------:R-:W-:Y:S01]  /*0140*/  HFMA2 R7, -RZ, RZ, 0, 0 ;  /* 0x00000000ff077431 */ /* 0x000fe200000001ff */
[----:B------:R-:W-:Y:S01]  /*0150*/  LOP3.LUT R4, R5, 0x7, RZ, 0xc0, !PT ;  /* 0x0000000705047812 */ /* 0x000fe200078ec0ff */
[----:B------:R-:W-:Y:S01]  /*0160*/  IMAD R6, R2, R5, RZ ;  /* 0x0000000502067224 */ /* 0x000fe200078e02ff */
[----:B------:R-:W-:Y:S02]  /*0170*/  CS2R R18, SRZ ;  /* 0x0000000000127805 */ /* 0x000fe4000001ff00 */
[----:B------:R-:W-:-:S07]  /*0180*/  ISETP.NE.AND P0, PT, R4, RZ, PT ;  /* 0x000000ff0400720c */ /* 0x000fce0003f05270 */
[----:B------:R-:W-:Y:S06]  /*0190*/  @!P1 BRA `(.L_x_1) ;  /* 0x0000000000c49947 */ /* 0x000fec0003800000 */
[----:B------:R-:W0:Y:S01]  /*01a0*/  LDC.64 R8, c[0x0][0x390] ;  /* 0x0000e400ff087b82 */ /* 0x000e220000000a00 */
[----:B------:R-:W-:Y:S01]  /*01b0*/  LOP3.LUT R7, R5, 0x7ffffff8, RZ, 0xc0, !PT ;  /* 0x7ffffff805077812 */ /* 0x000fe200078ec0ff */
[----:B------:R-:W-:Y:S01]  /*01c0*/  IMAD.MOV.U32 R27, RZ, RZ, R3 ;  /* 0x000000ffff1b7224 */ /* 0x000fe200078e0003 */
[----:B------:R-:W-:-:S03]  /*01d0*/  CS2R R18, SRZ ;  /* 0x0000000000127805 */ /* 0x000fc6000001ff00 */
[----:B------:R-:W-:Y:S02]  /*01e0*/  IMAD.MOV R26, RZ, RZ, -R7 ;  /* 0x000000ffff1a7224 */ /* 0x000fe400078e0a07 */
[----:B0-----:R-:W-:-:S03]  /*01f0*/  IMAD.WIDE.U32 R8, R6, 0x8, R8 ;  /* 0x0000000806087825 */ /* 0x001fc600078e0008 */
[----:B------:R-:W-:-:S04]  /*0200*/  IADD3 R10, P1, PT, R8, 0x20, RZ ;  /* 0x00000020080a7810 */ /* 0x000fc80007f3e0ff */
[----:B------:R-:W-:-:S09]  /*0210*/  IADD3.X R11, PT, PT, RZ, R9, RZ, P1, !PT ;  /* 0x00000009ff0b7210 */ /* 0x000fd20000ffe4ff */
.L_x_2:
[----:B------:R-:W0:Y:S01]  /*0220*/  LDC.64 R22, c[0x0][0x398] ;  /* 0x0000e600ff167b82 */ /* 0x000e220000000a00 */
[----:B------:R-:W-:Y:S01]  /*0230*/  MOV R8, R10 ;  /* 0x0000000a00087202 */ /* 0x000fe20000000f00 */
[----:B------:R-:W-:-:S05]  /*0240*/  IMAD.MOV.U32 R9, RZ, RZ, R11 ;  /* 0x000000ffff097224 */ /* 0x000fca00078e000b */
[----:B------:R-:W2:Y:S04]  /*0250*/  LDG.E.64 R14, desc[UR4][R8.64+-0x20] ;  /* 0xffffe004080e7981 */ /* 0x000ea8000c1e1b00 */
[----:B------:R-:W3:Y:S01]  /*0260*/  LDG.E.64 R10, desc[UR4][R8.64+-0x18] ;  /* 0xffffe804080a7981 */ /* 0x000ee2000c1e1b00 */
[----:B0-----:R-:W-:-:S05]  /*0270*/  IMAD.WIDE R22, R27, 0x8, R22 ;  /* 0x000000081b167825 */ /* 0x001fca00078e0216 */
[----:B------:R-:W2:Y:S01]  /*0280*/  LDG.E.64 R12, desc[UR4][R22.64] ;  /* 0x00000004160c7981 */ /* 0x000ea2000c1e1b00 */
[----:B------:R-:W-:-:S05]  /*0290*/  IMAD.WIDE R28, R0, 0x8, R22 ;  /* 0x00000008001c7825 */ /* 0x000fca00078e0216 */
[----:B------:R-:W3:Y:S01]  /*02a0*/  LDG.E.64 R16, desc[UR4][R28.64] ;  /* 0x000000041c107981 */ /* 0x000ee2000c1e1b00 */
[C---:B------:R-:W-:Y:S01]  /*02b0*/  IMAD.WIDE R24, R0.reuse, 0x8, R28 ;  /* 0x0000000800187825 */ /* 0x040fe200078e021c */
[----:B--2---:R-:W-:Y:S02]  /*02c0*/  DFMA R18, R14, R12, R18 ;  /* 0x0000000c0e12722b */ /* 0x004fe40000000012 */
[----:B------:R-:W2:Y:S04]  /*02d0*/  LDG.E.64 R14, desc[UR4][R8.64+-0x10] ;  /* 0xfffff004080e7981 */ /* 0x000ea8000c1e1b00 */
[----:B------:R-:W2:Y:S01]  /*02e0*/  LDG.E.64 R12, desc[UR4][R24.64] ;  /* 0x00000004180c7981 */ /* 0x000ea2000c1e1b00 */
[----:B------:R-:W-:Y:S01]  /*02f0*/  IMAD.WIDE R20, R0, 0x8, R24 ;  /* 0x0000000800147825 */ /* 0x000fe200078e0218 */
[----:B---3--:R-:W-:-:S02]  /*0300*/  DFMA R16, R10, R16, R18 ;  /* 0x000000100a10722b */ /* 0x008fc40000000012 */
[----:B------:R-:W3:Y:S04]  /*0310*/  LDG.E.64 R10, desc[UR4][R8.64+-0x8] ;  /* 0xfffff804080a7981 */ /* 0x000ee8000c1e1b00 */
        /* <DEDUP_REMOVED lines=9> */
[----:B------:R-:W-:-:S03]  /*03b0*/  IMAD.WIDE R24, R0, 0x8, R28 ;  /* 0x0000000800187825 */ /* 0x000fc600078e021c */
[----:B------:R-:W4:Y:S01]  /*03c0*/  LDG.E.64 R22, desc[UR4][R8.64+0x18] ;  /* 0x0000180408167981 */ /* 0x000f22000c1e1b00 */
[----:B------:R-:W-:-:S06]  /*03d0*/  IMAD.WIDE R20, R0, 0x8, R24 ;  /* 0x0000000800147825 */ /* 0x000fcc00078e0218 */
[----:B------:R-:W4:Y:S01]  /*03e0*/  LDG.E.64 R20, desc[UR4][R20.64] ;  /* 0x0000000414147981 */ /* 0x000f22000c1e1b00 */
[----:B--2---:R-:W-:-:S03]  /*03f0*/  DFMA R14, R16, R14, R18 ;  /* 0x0000000e100e722b */ /* 0x004fc60000000012 */
[----:B------:R-:W2:Y:S04]  /*0400*/  LDG.E.64 R16, desc[UR4][R8.64+0x10] ;  /* 0x0000100408107981 */ /* 0x000ea8000c1e1b00 */
[----:B------:R-:W2:Y:S01]  /*0410*/  LDG.E.64 R18, desc[UR4][R24.64] ;  /* 0x0000000418127981 */ /* 0x000ea2000c1e1b00 */
[----:B------:R-:W-:Y:S01]  /*0420*/  IADD3 R26, PT, PT, R26, 0x8, RZ ;  /* 0x000000081a1a7810 */ /* 0x000fe20007ffe0ff */
[----:B---3--:R-:W-:-:S03]  /*0430*/  DFMA R10, R10, R12, R14 ;  /* 0x0000000c0a0a722b */ /* 0x008fc6000000000e */
[----:B------:R-:W-:Y:S02]  /*0440*/  ISETP.NE.AND P1, PT, R26, RZ, PT ;  /* 0x000000ff1a00720c */ /* 0x000fe40003f25270 */
[----:B------:R-:W-:-:S03]  /*0450*/  LEA R27, R0, R27, 0x3 ;  /* 0x0000001b001b7211 */ /* 0x000fc600078e18ff */
[----:B--2---:R-:W-:Y:S01]  /*0460*/  DFMA R18, R16, R18, R10 ;  /* 0x000000121012722b */ /* 0x004fe2000000000a */
[----:B------:R-:W-:-:S07]  /*0470*/  IADD3 R10, P2, PT, R8, 0x40, RZ ;  /* 0x00000040080a7810 */ /* 0x000fce0007f5e0ff */
[----:B----4-:R-:W-:Y:S01]  /*0480*/  DFMA R18, R22, R20, R18 ;  /* 0x000000141612722b */ /* 0x010fe20000000012 */
[----:B------:R-:W-:Y:S01]  /*0490*/  IMAD.X R11, RZ, RZ, R9, P2 ;  /* 0x000000ffff0b7224 */ /* 0x000fe200010e0609 */
[----:B------:R-:W-:Y:S09]  /*04a0*/  @P1 BRA `(.L_x_2) ;  /* 0xfffffffc005c1947 */ /* 0x000ff2000383ffff */
.L_x_1:
[----:B------:R-:W-:Y:S05]  /*04b0*/  @!P0 BRA `(.L_x_0) ;  /* 0x0000000000fc8947 */ /* 0x000fea0003800000 */
[----:B------:R-:W-:Y:S02]  /*04c0*/  ISETP.GE.U32.AND P1, PT, R4, 0x4, PT ;  /* 0x000000040400780c */ /* 0x000fe40003f26070 */
[----:B------:R-:W-:-:S04]  /*04d0*/  LOP3.LUT R26, R5, 0x3, RZ, 0xc0, !PT ;  /* 0x00000003051a7812 */ /* 0x000fc800078ec0ff */
[----:B------:R-:W-:-:S07]  /*04e0*/  ISETP.NE.AND P0, PT, R26, RZ, PT ;  /* 0x000000ff1a00720c */ /* 0x000fce0003f05270 */
[----:B------:R-:W-:Y:S06]  /*04f0*/  @!P1 BRA `(.L_x_3) ;  /* 0x00000000006c9947 */ /* 0x000fec0003800000 */
[----:B------:R-:W0:Y:S01]  /*0500*/  LDC.64 R24, c[0x0][0x390] ;  /* 0x0000e400ff187b82 */ /* 0x000e220000000a00 */
[----:B------:R-:W1:Y:S01]  /*0510*/  LDCU.64 UR6, c[0x0][0x390] ;  /* 0x00007200ff0677ac */ /* 0x000e620008000a00 */
[C---:B------:R-:W-:Y:S01]  /*0520*/  IMAD.IADD R9, R6.reuse, 0x1, R7 ;  /* 0x0000000106097824 */ /* 0x040fe200078e0207 */
[----:B------:R-:W-:Y:S01]  /*0530*/  IADD3 R4, P1, PT, R6, R7, RZ ;  /* 0x0000000706047210 */ /* 0x000fe20007f3e0ff */
[----:B------:R-:W-:-:S04]  /*0540*/  IMAD R13, R7, R0, R3 ;  /* 0x00000000070d7224 */ /* 0x000fc800078e0203 */
[----:B------:R-:W2:Y:S01]  /*0550*/  LDC.64 R10, c[0x0][0x398] ;  /* 0x0000e600ff0a7b82 */ /* 0x000ea20000000a00 */
[----:B0-----:R-:W-:-:S06]  /*0560*/  IMAD.WIDE.U32 R24, R9, 0x8, R24 ;  /* 0x0000000809187825 */ /* 0x001fcc00078e0018 */
[----:B------:R-:W3:Y:S01]  /*0570*/  LDG.E.64 R24, desc[UR4][R24.64] ;  /* 0x0000000418187981 */ /* 0x000ee2000c1e1b00 */
[----:B--2---:R-:W-:Y:S01]  /*0580*/  IMAD.WIDE R10, R13, 0x8, R10 ;  /* 0x000000080d0a7825 */ /* 0x004fe200078e020a */
[----:B------:R-:W-:Y:S02]  /*0590*/  IADD3.X R13, PT, PT, RZ, RZ, RZ, P1, !PT ;  /* 0x000000ffff0d7210 */ /* 0x000fe40000ffe4ff */
[----:B-1----:R-:W-:Y:S02]  /*05a0*/  LEA R28, P1, R4, UR6, 0x3 ;  /* 0x00000006041c7c11 */ /* 0x002fe4000f8218ff */
[----:B------:R-:W3:Y:S01]  /*05b0*/  LDG.E.64 R8, desc[UR4][R10.64] ;  /* 0x000000040a087981 */ /* 0x000ee2000c1e1b00 */
[----:B------:R-:W-:Y:S01]  /*05c0*/  IMAD.WIDE R14, R0, 0x8, R10 ;  /* 0x00000008000e7825 */ /* 0x000fe200078e020a */
[----:B------:R-:W-:-:S05]  /*05d0*/  LEA.HI.X R29, R4, UR7, R13, 0x3, P1 ;  /* 0x00000007041d7c11 */ /* 0x000fca00088f1c0d */
[----:B------:R-:W2:Y:S01]  /*05e0*/  LDG.E.64 R12, desc[UR4][R28.64+0x8] ;  /* 0x000008041c0c7981 */ /* 0x000ea2000c1e1b00 */
[----:B------:R-:W-:-:S03]  /*05f0*/  IMAD.WIDE R20, R0, 0x8, R14 ;  /* 0x0000000800147825 */ /* 0x000fc600078e020e */
[----:B------:R-:W2:Y:S04]  /*0600*/  LDG.E.64 R10, desc[UR4][R14.64] ;  /* 0x000000040e0a7981 */ /* 0x000ea8000c1e1b00 */
[----:B------:R-:W4:Y:S01]  /*0610*/  LDG.E.64 R16, desc[UR4][R20.64] ;  /* 0x0000000414107981 */ /* 0x000f22000c1e1b00 */
[----:B------:R-:W-:-:S03]  /*0620*/  IMAD.WIDE R22, R0, 0x8, R20 ;  /* 0x0000000800167825 */ /* 0x000fc600078e0214 */
[----:B------:R-:W4:Y:S04]  /*0630*/  LDG.E.64 R14, desc[UR4][R28.64+0x10] ;  /* 0x000010041c0e7981 */ /* 0x000f28000c1e1b00 */
[----:B------:R-:W5:Y:S04]  /*0640*/  LDG.E.64 R20, desc[UR4][R28.64+0x18] ;  /* 0x000018041c147981 */ /* 0x000f68000c1e1b00 */
[----:B------:R-:W5:Y:S01]  /*0650*/  LDG.E.64 R22, desc[UR4][R22.64] ;  /* 0x0000000416167981 */ /* 0x000f62000c1e1b00 */
[----:B------:R-:W-:Y:S01]  /*0660*/  VIADD R7, R7, 0x4 ;  /* 0x0000000407077836 */ /* 0x000fe20000000000 */
[----:B---3--:R-:W-:-:S08]  /*0670*/  DFMA R8, R24, R8, R18 ;  /* 0x000000081808722b */ /* 0x008fd00000000012 */
[----:B--2---:R-:W-:-:S08]  /*0680*/  DFMA R8, R12, R10, R8 ;  /* 0x0000000a0c08722b */ /* 0x004fd00000000008 */
[----:B----4-:R-:W-:-:S08]  /*0690*/  DFMA R8, R14, R16, R8 ;  /* 0x000000100e08722b */ /* 0x010fd00000000008 */
[----:B-----5:R-:W-:-:S11]  /*06a0*/  DFMA R18, R20, R22, R8 ;  /* 0x000000161412722b */ /* 0x020fd60000000008 */
.L_x_3:
[----:B------:R-:W-:Y:S05]  /*06b0*/  @!P0 BRA `(.L_x_0) ;  /* 0x00000000007c8947 */ /* 0x000fea0003800000 */
[----:B------:R-:W-:Y:S01]  /*06c0*/  ISETP.NE.AND P1, PT, R26, 0x1, PT ;  /* 0x000000011a00780c */ /* 0x000fe20003f25270 */
[----:B------:R-:W0:Y:S01]  /*06d0*/  LDC.64 R10, c[0x0][0x390] ;  /* 0x0000e400ff0a7b82 */ /* 0x000e220000000a00 */
[----:B------:R-:W-:-:S04]  /*06e0*/  LOP3.LUT R14, R5, 0x1, RZ, 0xc0, !PT ;  /* 0x00000001050e7812 */ /* 0x000fc800078ec0ff */
[----:B------:R-:W-:-:S03]  /*06f0*/  ISETP.NE.U32.AND P0, PT, R14, 0x1, PT ;  /* 0x000000010e00780c */ /* 0x000fc60003f05070 */
[----:B------:R-:W1:Y:S04]  /*0700*/  LDC.64 R20, c[0x0][0x398] ;  /* 0x0000e600ff147b82 */ /* 0x000e680000000a00 */
[CC--:B------:R-:W-:Y:S01]  /*0710*/  @P1 IADD3 R15, PT, PT, R6.reuse, R7.reuse, RZ ;  /* 0x00000007060f1210 */ /* 0x0c0fe20007ffe0ff */
[C---:B------:R-:W-:Y:S01]  /*0720*/  @P1 IMAD R17, R7.reuse, R0, R3 ;  /* 0x0000000007111224 */ /* 0x040fe200078e0203 */
[----:B------:R-:W-:Y:S01]  /*0730*/  @P1 IADD3 R16, P2, PT, R6, R7, RZ ;  /* 0x0000000706101210 */ /* 0x000fe20007f5e0ff */
[----:B------:R-:W-:Y:S01]  /*0740*/  @P1 VIADD R7, R7, 0x2 ;  /* 0x0000000207071836 */ /* 0x000fe20000000000 */
[----:B------:R-:W2:Y:S08]  /*0750*/  @P1 LDC.64 R8, c[0x0][0x390] ;  /* 0x0000e400ff081b82 */ /* 0x000eb00000000a00 */
[----:B------:R-:W3:Y:S01]  /*0760*/  LDC.64 R12, c[0x0][0x390] ;  /* 0x0000e400ff0c7b82 */ /* 0x000ee20000000a00 */
[----:B0-----:R-:W-:-:S06]  /*0770*/  @P1 IMAD.WIDE.U32 R14, R15, 0x8, R10 ;  /* 0x000000080f0e1825 */ /* 0x001fcc00078e000a */
[----:B------:R-:W4:Y:S01]  /*0780*/  @P1 LDG.E.64 R14, desc[UR4][R14.64] ;  /* 0x000000040e0e1981 */ /* 0x000f22000c1e1b00 */
[----:B------:R-:W0:Y:S01]  /*0790*/  LDC.64 R4, c[0x0][0x398] ;  /* 0x0000e600ff047b82 */ /* 0x000e220000000a00 */
[----:B-1----:R-:W-:Y:S01]  /*07a0*/  @P1 IMAD.WIDE R20, R17, 0x8, R20 ;  /* 0x0000000811141825 */ /* 0x002fe200078e0214 */
[----:B------:R-:W-:-:S04]  /*07b0*/  @P1 IADD3.X R17, PT, PT, RZ, RZ, RZ, P2, !PT ;  /* 0x000000ffff111210 */ /* 0x000fc800017fe4ff */
[----:B------:R-:W4:Y:S01]  /*07c0*/  @P1 LDG.E.64 R10, desc[UR4][R20.64] ;  /* 0x00000004140a1981 */ /* 0x000f22000c1e1b00 */
[----:B--2---:R-:W-:Y:S01]  /*07d0*/  @P1 LEA R8, P2, R16, R8, 0x3 ;  /* 0x0000000810081211 */ /* 0x004fe200078418ff */
[----:B------:R-:W-:-:S03]  /*07e0*/  @P1 IMAD.WIDE R22, R0, 0x8, R20 ;  /* 0x0000000800161825 */ /* 0x000fc600078e0214 */
[----:B------:R-:W-:Y:S01]  /*07f0*/  @P1 LEA.HI.X R9, R16, R9, R17, 0x3, P2 ;  /* 0x0000000910091211 */ /* 0x000fe200010f1c11 */
[----:B------:R-:W-:Y:S01]  /*0800*/  @!P0 IMAD R25, R7, R0, R3 ;  /* 0x0000000007198224 */ /* 0x000fe200078e0203 */
[----:B------:R-:W-:Y:S02]  /*0810*/  @!P0 IADD3 R17, PT, PT, R6, R7, RZ ;  /* 0x0000000706118210 */ /* 0x000fe40007ffe0ff */
[----:B------:R-:W2:Y:S04]  /*0820*/  @P1 LDG.E.64 R6, desc[UR4][R22.64] ;  /* 0x0000000416061981 */ /* 0x000ea8000c1e1b00 */
[----:B------:R-:W2:Y:S01]  /*0830*/  @P1 LDG.E.64 R8, desc[UR4][R8.64+0x8] ;  /* 0x0000080408081981 */ /* 0x000ea2000c1e1b00 */
[----:B---3--:R-:W-:-:S04]  /*0840*/  @!P0 IMAD.WIDE.U32 R12, R17, 0x8, R12 ;  /* 0x00000008110c8825 */ /* 0x008fc800078e000c */
[----:B0-----:R-:W-:Y:S02]  /*0850*/  @!P0 IMAD.WIDE R4, R25, 0x8, R4 ;  /* 0x0000000819048825 */ /* 0x001fe400078e0204 */
[----:B------:R-:W3:Y:S04]  /*0860*/  @!P0 LDG.E.64 R12, desc[UR4][R12.64] ;  /* 0x000000040c0c8981 */ /* 0x000ee8000c1e1b00 */
[----:B------:R-:W3:Y:S01]  /*0870*/  @!P0 LDG.E.64 R4, desc[UR4][R4.64] ;  /* 0x0000000404048981 */ /* 0x000ee2000c1e1b00 */
[----:B----4-:R-:W-:-:S08]  /*0880*/  @P1 DFMA R10, R14, R10, R18 ;  /* 0x0000000a0e0a122b */ /* 0x010fd00000000012 */
[----:B--2---:R-:W-:-:S08]  /*0890*/  @P1 DFMA R18, R8, R6, R10 ;  /* 0x000000060812122b */ /* 0x004fd0000000000a */
[----:B---3--:R-:W-:-:S11]  /*08a0*/  @!P0 DFMA R18, R12, R4, R18 ;  /* 0x000000040c12822b */ /* 0x008fd60000000012 */
.L_x_0:
[----:B------:R-:W0:Y:S01]  /*08b0*/  LDC.64 R4, c[0x0][0x3a0] ;  /* 0x0000e800ff047b82 */ /* 0x000e220000000a00 */
[----:B------:R-:W-:-:S04]  /*08c0*/  IMAD R3, R2, R0, R3 ;  /* 0x0000000002037224 */ /* 0x000fc800078e0203 */
[----:B0-----:R-:W-:-:S05]  /*08d0*/  IMAD.WIDE R2, R3, 0x8, R4 ;  /* 0x0000000803027825 */ /* 0x001fca00078e0204 */
[----:B------:R-:W-:Y:S01]  /*08e0*/  STG.E.64 desc[UR4][R2.64], R18 ;  /* 0x0000001202007986 */ /* 0x000fe2000c101b04 */
[----:B------:R-:W-:Y:S05]  /*08f0*/  EXIT ;  /* 0x000000000000794d */ /* 0x000fea0003800000 */
.L_x_4:
[----:B------:R-:W-:-:S00]  /*0900*/  BRA `(.L_x_4) ;  /* 0xfffffffc00fc7947 */ /* 0x000fc0000383ffff */
[----:B------:R-:W-:-:S00]  /*0910*/  NOP ;  /* 0x0000000000007918 */ /* 0x000fc00000000000 */
        /* <DEDUP_REMOVED lines=14> */
.L_x_5:


//--------------------- .nv.shared.reserved.0     --------------------------
	.section	.nv.shared.reserved.0,"aw",@nobits
	.weak		__nv_reservedSMEM_offset_0_alias
	.size		__nv_reservedSMEM_offset_0_alias, 0, 64
	.other		__nv_reservedSMEM_offset_0_alias,@"STO_CUDA_RESERVED_SHARED STV_DEFAULT"
__nv_reservedSMEM_offset_0_alias:
	.zero		0
	.zero		64


//--------------------- .nv.constant0._Z5multiiiiPdS_S_ --------------------------
	.section	.nv.constant0._Z5multiiiiPdS_S_,"a",@progbits
	.sectionflags	@""
	.align	4
.nv.constant0._Z5multiiiiPdS_S_:
	.zero		936


//--------------------- SYMBOLS --------------------------

	.type		.nv.reservedSmem.offset0,@object
	.size		.nv.reservedSmem.offset0,0x4
